//
// Generated by NVIDIA NVVM Compiler
//
// Compiler Build ID: CL-36424714
// Cuda compilation tools, release 13.0, V13.0.88
// Based on NVVM 20.0.0
//

.version 9.0
.target sm_100
.address_size 64

	// .globl	_Z9addKernelPiS_S_
.extern .func  (.param .b32 func_retval0) vprintf
(
	.param .b64 vprintf_param_0,
	.param .b64 vprintf_param_1
)
;
.global .align 1 .b8 $str[19] = {37, 117, 32, 112, 108, 117, 115, 32, 37, 117, 32, 105, 115, 32, 37, 117, 46, 10};

.visible .entry _Z9addKernelPiS_S_(
	.param .u64 .ptr .align 1 _Z9addKernelPiS_S__param_0,
	.param .u64 .ptr .align 1 _Z9addKernelPiS_S__param_1,
	.param .u64 .ptr .align 1 _Z9addKernelPiS_S__param_2
)
{
	.local .align 8 .b8 	__local_depot0[16];
	.reg .b64 	%SP;
	.reg .b64 	%SPL;
	.reg .b32 	%r<12>;
	.reg .b64 	%rd<15>;

	mov.u64 	%SPL, __local_depot0;
	cvta.local.u64 	%SP, %SPL;
	ld.param.u64 	%rd1, [_Z9addKernelPiS_S__param_0];
	ld.param.u64 	%rd2, [_Z9addKernelPiS_S__param_1];
	ld.param.u64 	%rd3, [_Z9addKernelPiS_S__param_2];
	cvta.to.global.u64 	%rd4, %rd1;
	cvta.to.global.u64 	%rd5, %rd3;
	cvta.to.global.u64 	%rd6, %rd2;
	add.u64 	%rd7, %SP, 0;
	add.u64 	%rd8, %SPL, 0;
	mov.u32 	%r1, %ctaid.x;
	mov.u32 	%r2, %ntid.x;
	mov.u32 	%r3, %tid.x;
	mad.lo.s32 	%r4, %r1, %r2, %r3;
	mul.wide.s32 	%rd9, %r4, 4;
	add.s64 	%rd10, %rd6, %rd9;
	ld.global.u32 	%r5, [%rd10];
	add.s64 	%rd11, %rd5, %rd9;
	ld.global.u32 	%r6, [%rd11];
	add.s32 	%r7, %r6, %r5;
	add.s64 	%rd12, %rd4, %rd9;
	st.global.u32 	[%rd12], %r7;
	ld.global.u32 	%r8, [%rd10];
	ld.global.u32 	%r9, [%rd11];
	st.local.v2.u32 	[%rd8], {%r8, %r9};
	st.local.u32 	[%rd8+8], %r7;
	mov.u64 	%rd13, $str;
	cvta.global.u64 	%rd14, %rd13;
	{ // callseq 0, 0
	.param .b64 param0;
	st.param.b64 	[param0], %rd14;
	.param .b64 param1;
	st.param.b64 	[param1], %rd7;
	.param .b32 retval0;
	call.uni (retval0), 
	vprintf, 
	(
	param0, 
	param1
	);
	ld.param.b32 	%r10, [retval0];
	} // callseq 0
	ret;

}


// ===== COMPILED SASS (sm_100) =====

	.target	sm_100

	.elftype	@"ET_EXEC"


//--------------------- .note.nv.tkinfo           --------------------------
	.section	.note.nv.tkinfo,"",@"SHT_NOTE"
	.sectionflags	@"SHF_NOTE_NV_TKINFO"
	.tkinfo
        /*0018*/ 	.word	0x00000002
        /*0030*/ 	.string	""
        /*0030*/ 	.string	"ptxas"
        /*0030*/ 	.string	"Cuda compilation tools, release 13.0, V13.0.88"
        /*0030*/ 	.string	"Build cuda_13.0.r13.0/compiler.36424714_0"
        /*0030*/ 	.string	"-arch sm_100 -m 64 "



//--------------------- .note.nv.cuinfo           --------------------------
	.section	.note.nv.cuinfo,"",@"SHT_NOTE"
	.sectionflags	@"SHF_NOTE_NV_CUINFO"
        /*0018*/ 	.short	0x0002
        /*001a*/ 	.short	0x0064
        /*001c*/ 	.short	0x0082
	.zero		2


//--------------------- .nv.info                  --------------------------
	.section	.nv.info,"",@"SHT_CUDA_INFO"
	.align	4


	//----- nvinfo : EIATTR_REGCOUNT
	.align		4
        /*0000*/ 	.byte	0x04, 0x2f
        /*0002*/ 	.short	(.L_2 - .L_1)
	.align		4
.L_1:
        /*0004*/ 	.word	index@(_Z9addKernelPiS_S_)
        /*0008*/ 	.word	0x00000018


	//----- nvinfo : EIATTR_FRAME_SIZE
	.align		4
.L_2:
        /*000c*/ 	.byte	0x04, 0x11
        /*000e*/ 	.short	(.L_4 - .L_3)
	.align		4
.L_3:
        /*0010*/ 	.word	index@(_Z9addKernelPiS_S_)
        /*0014*/ 	.word	0x00000010


	//----- nvinfo : EIATTR_MIN_STACK_SIZE
	.align		4
.L_4:
        /*0018*/ 	.byte	0x04, 0x12
        /*001a*/ 	.short	(.L_6 - .L_5)
	.align		4
.L_5:
        /*001c*/ 	.word	index@(_Z9addKernelPiS_S_)
        /*0020*/ 	.word	0x00000010
.L_6:


//--------------------- .nv.compat                --------------------------
	.section	.nv.compat,"",@"SHT_CUDA_COMPAT_INFO"
	.align	4
        /*0000*/ 	.byte	0x02, 0x09, 0x00, 0x00, 0x02, 0x02, 0x01, 0x00, 0x02, 0x05, 0x05, 0x00, 0x03, 0x07, 0x01, 0x01
        /*0010*/ 	.byte	0x02, 0x03, 0x00, 0x00, 0x02, 0x06, 0x01, 0x00, 0x04, 0x0b, 0x08, 0x00, 0x09, 0x00, 0x00, 0x00
        /*0020*/ 	.byte	0x00, 0x00, 0x00, 0x00


//--------------------- .nv.info._Z9addKernelPiS_S_ --------------------------
	.section	.nv.info._Z9addKernelPiS_S_,"",@"SHT_CUDA_INFO"
	.sectionflags	@""
	.align	4


	//----- nvinfo : EIATTR_CUDA_API_VERSION
	.align		4
        /*0000*/ 	.byte	0x04, 0x37
        /*0002*/ 	.short	(.L_8 - .L_7)
.L_7:
        /*0004*/ 	.word	0x00000082


	//----- nvinfo : EIATTR_KPARAM_INFO
	.align		4
.L_8:
        /*0008*/ 	.byte	0x04, 0x17
        /*000a*/ 	.short	(.L_10 - .L_9)
.L_9:
        /*000c*/ 	.word	0x00000000
        /*0010*/ 	.short	0x0002
        /*0012*/ 	.short	0x0010
        /*0014*/ 	.byte	0x00, 0xf5, 0x21, 0x00


	//----- nvinfo : EIATTR_KPARAM_INFO
	.align		4
.L_10:
        /*0018*/ 	.byte	0x04, 0x17
        /*001a*/ 	.short	(.L_12 - .L_11)
.L_11:
        /*001c*/ 	.word	0x00000000
        /*0020*/ 	.short	0x0001
        /*0022*/ 	.short	0x0008
        /*0024*/ 	.byte	0x00, 0xf5, 0x21, 0x00


	//----- nvinfo : EIATTR_KPARAM_INFO
	.align		4
.L_12:
        /*0028*/ 	.byte	0x04, 0x17
        /*002a*/ 	.short	(.L_14 - .L_13)
.L_13:
        /*002c*/ 	.word	0x00000000
        /*0030*/ 	.short	0x0000
        /*0032*/ 	.short	0x0000
        /*0034*/ 	.byte	0x00, 0xf5, 0x21, 0x00


	//----- nvinfo : EIATTR_SPARSE_MMA_MASK
	.align		4
.L_14:
        /*0038*/ 	.byte	0x03, 0x50
        /*003a*/ 	.short	0x0000


	//----- nvinfo : EIATTR_MAXREG_COUNT
	.align		4
        /*003c*/ 	.byte	0x03, 0x1b
        /*003e*/ 	.short	0x00ff


	//----- nvinfo : EIATTR_EXTERNS
	.align		4
        /*0040*/ 	.byte	0x04, 0x0f
        /*0042*/ 	.short	(.L_16 - .L_15)


	//   ....[0]....
	.align		4
.L_15:
        /*0044*/ 	.word	index@(vprintf)


	//----- nvinfo : EIATTR_MERCURY_ISA_VERSION
	.align		4
.L_16:
        /*0048*/ 	.byte	0x03, 0x5f
        /*004a*/ 	.short	0x0101


	//----- nvinfo : EIATTR_VRC_CTA_INIT_COUNT
	.align		4
        /*004c*/ 	.byte	0x02, 0x4a
	.zero		1
	.zero		1


	//----- nvinfo : EIATTR_SYSCALL_OFFSETS
	.align		4
        /*0050*/ 	.byte	0x04, 0x46
        /*0052*/ 	.short	(.L_18 - .L_17)


	//   ....[0]....
.L_17:
        /*0054*/ 	.word	0x000001f0


	//----- nvinfo : EIATTR_EXIT_INSTR_OFFSETS
	.align		4
.L_18:
        /*0058*/ 	.byte	0x04, 0x1c
        /*005a*/ 	.short	(.L_20 - .L_19)


	//   ....[0]....
.L_19:
        /*005c*/ 	.word	0x00000200


	//----- nvinfo : EIATTR_CBANK_PARAM_SIZE
	.align		4
.L_20:
        /*0060*/ 	.byte	0x03, 0x19
        /*0062*/ 	.short	0x0018


	//----- nvinfo : EIATTR_PARAM_CBANK
	.align		4
        /*0064*/ 	.byte	0x04, 0x0a
        /*0066*/ 	.short	(.L_22 - .L_21)
	.align		4
.L_21:
        /*0068*/ 	.word	index@(.nv.constant0._Z9addKernelPiS_S_)
        /*006c*/ 	.short	0x0380
        /*006e*/ 	.short	0x0018


	//----- nvinfo : EIATTR_SW_WAR
	.align		4
.L_22:
        /*0070*/ 	.byte	0x04, 0x36
        /*0072*/ 	.short	(.L_24 - .L_23)
.L_23:
        /*0074*/ 	.word	0x00000008
.L_24:


//--------------------- .nv.callgraph             --------------------------
	.section	.nv.callgraph,"",@"SHT_CUDA_CALLGRAPH"
	.align	4
	.sectionentsize	8
	.align		4
        /*0000*/ 	.word	0x00000000
	.align		4
        /*0004*/ 	.word	0xffffffff
	.align		4
        /*0008*/ 	.word	index@(_Z9addKernelPiS_S_)
	.align		4
        /*000c*/ 	.word	index@(vprintf)
	.align		4
        /*0010*/ 	.word	0x00000000
	.align		4
        /*0014*/ 	.word	0xfffffffe
	.align		4
        /*0018*/ 	.word	0x00000000
	.align		4
        /*001c*/ 	.word	0xfffffffd
	.align		4
        /*0020*/ 	.word	0x00000000
	.align		4
        /*0024*/ 	.word	0xfffffffc


//--------------------- .nv.constant4             --------------------------
	.section	.nv.constant4,"a",@progbits
	.align	8
	.align		8
.nv.constant4:
        /*0000*/ 	.dword	vprintf
	.align		8
        /*0008*/ 	.dword	$str


//--------------------- .text._Z9addKernelPiS_S_  --------------------------
	.section	.text._Z9addKernelPiS_S_,"ax",@progbits
	.align	128
        .global         _Z9addKernelPiS_S_
        .type           _Z9addKernelPiS_S_,@function
        .size           _Z9addKernelPiS_S_,(.L_x_2 - _Z9addKernelPiS_S_)
        .other          _Z9addKernelPiS_S_,@"STO_CUDA_ENTRY STV_DEFAULT"
_Z9addKernelPiS_S_:
.text._Z9addKernelPiS_S_:
[----:B------:R-:W0:Y:S01]  /*0000*/  LDC R1, c[0x0][0x37c] ;  /* 0x0000df00ff017b82 */ /* 0x000e220000000800 */
[----:B------:R-:W1:Y:S01]  /*0010*/  S2R R0, SR_TID.X ;  /* 0x0000000000007919 */ /* 0x000e620000002100 */
[----:B------:R-:W2:Y:S06]  /*0020*/  LDCU UR6, c[0x0][0x2fc] ;  /* 0x00005f80ff0677ac */ /* 0x000eac0008000800 */
[----:B------:R-:W1:Y:S01]  /*0030*/  S2UR UR7, SR_CTAID.X ;  /* 0x00000000000779c3 */ /* 0x000e620000002500 */
[----:B0-----:R-:W-:Y:S01]  /*0040*/  IADD3 R1, PT, PT, R1, -0x10, RZ ;  /* 0xfffffff001017810 */ /* 0x001fe20007ffe0ff */
[----:B------:R-:W0:Y:S06]  /*0050*/  LDCU.64 UR4, c[0x0][0x358] ;  /* 0x00006b00ff0477ac */ /* 0x000e2c0008000a00 */
[----:B------:R-:W3:Y:S08]  /*0060*/  LDC.64 R2, c[0x0][0x388] ;  /* 0x0000e200ff027b82 */ /* 0x000ef00000000a00 */
[----:B------:R-:W4:Y:S08]  /*0070*/  LDC.64 R8, c[0x0][0x390] ;  /* 0x0000e400ff087b82 */ /* 0x000f300000000a00 */
[----:B------:R-:W5:Y:S01]  /*0080*/  LDC.64 R10, c[0x0][0x380] ;  /* 0x0000e000ff0a7b82 */ /* 0x000f620000000a00 */
[----:B------:R-:W-:Y:S01]  /*0090*/  MOV R14, 0x0 ;  /* 0x00000000000e7802 */ /* 0x000fe20000000f00 */
[----:B------:R-:W2:Y:S06]  /*00a0*/  LDCU.64 UR8, c[0x4][0x8] ;  /* 0x01000100ff0877ac */ /* 0x000eac0008000a00 */
[----:B------:R-:W1:Y:S02]  /*00b0*/  LDC R5, c[0x0][0x360] ;  /* 0x0000d800ff057b82 */ /* 0x000e640000000800 */
[----:B-1----:R-:W-:-:S04]  /*00c0*/  IMAD R5, R5, UR7, R0 ;  /* 0x0000000705057c24 */ /* 0x002fc8000f8e0200 */
[----:B---3--:R-:W-:-:S04]  /*00d0*/  IMAD.WIDE R2, R5, 0x4, R2 ;  /* 0x0000000405027825 */ /* 0x008fc800078e0202 */
[C---:B----4-:R-:W-:Y:S01]  /*00e0*/  IMAD.WIDE R8, R5.reuse, 0x4, R8 ;  /* 0x0000000405087825 */ /* 0x050fe200078e0208 */
[----:B0-----:R-:W3:Y:S04]  /*00f0*/  LDG.E R0, desc[UR4][R2.64] ;  /* 0x0000000402007981 */ /* 0x001ee8000c1e1900 */
[----:B------:R-:W3:Y:S01]  /*0100*/  LDG.E R7, desc[UR4][R8.64] ;  /* 0x0000000408077981 */ /* 0x000ee2000c1e1900 */
[----:B-----5:R-:W-:Y:S01]  /*0110*/  IMAD.WIDE R10, R5, 0x4, R10 ;  /* 0x00000004050a7825 */ /* 0x020fe200078e020a */
[----:B---3--:R-:W-:-:S05]  /*0120*/  IADD3 R0, PT, PT, R0, R7, RZ ;  /* 0x0000000700007210 */ /* 0x008fca0007ffe0ff */
[----:B------:R0:W-:Y:S04]  /*0130*/  STG.E desc[UR4][R10.64], R0 ;  /* 0x000000000a007986 */ /* 0x0001e8000c101904 */
[----:B------:R-:W3:Y:S04]  /*0140*/  LDG.E R12, desc[UR4][R2.64] ;  /* 0x00000004020c7981 */ /* 0x000ee8000c1e1900 */
[----:B------:R-:W3:Y:S01]  /*0150*/  LDG.E R13, desc[UR4][R8.64] ;  /* 0x00000004080d7981 */ /* 0x000ee2000c1e1900 */
[----:B------:R-:W1:Y:S01]  /*0160*/  LDCU UR4, c[0x0][0x2f8] ;  /* 0x00005f00ff0477ac */ /* 0x000e620008000800 */
[----:B------:R-:W4:Y:S01]  /*0170*/  LDC.64 R14, c[0x4][R14] ;  /* 0x010000000e0e7b82 */ /* 0x000f220000000a00 */
[----:B--2---:R-:W-:Y:S01]  /*0180*/  IMAD.U32 R4, RZ, RZ, UR8 ;  /* 0x00000008ff047e24 */ /* 0x004fe2000f8e00ff */
[----:B------:R0:W-:Y:S01]  /*0190*/  STL [R1+0x8], R0 ;  /* 0x0000080001007387 */ /* 0x0001e20000100800 */
[----:B------:R-:W-:-:S02]  /*01a0*/  MOV R5, UR9 ;  /* 0x0000000900057c02 */ /* 0x000fc40008000f00 */
[----:B-1----:R-:W-:-:S05]  /*01b0*/  IADD3 R6, P0, PT, R1, UR4, RZ ;  /* 0x0000000401067c10 */ /* 0x002fca000ff1e0ff */
[----:B------:R-:W-:Y:S01]  /*01c0*/  IMAD.X R7, RZ, RZ, UR6, P0 ;  /* 0x00000006ff077e24 */ /* 0x000fe200080e06ff */
[----:B---34-:R0:W-:Y:S07]  /*01d0*/  STL.64 [R1], R12 ;  /* 0x0000000c01007387 */ /* 0x0181ee0000100a00 */
[----:B------:R-:W-:-:S07]  /*01e0*/  LEPC R20, `(.L_x_0) ;  /* 0x000000001014794e */ /* 0x000fce0000000000 */
[----:B0-----:R-:W-:Y:S05]  /*01f0*/  CALL.ABS.NOINC R14 ;  /* 0x000000000e007343 */ /* 0x001fea0003c00000 */
.L_x_0:
[----:B------:R-:W-:Y:S05]  /*0200*/  EXIT ;  /* 0x000000000000794d */ /* 0x000fea0003800000 */
.L_x_1:
[----:B------:R-:W-:-:S00]  /*0210*/  BRA `(.L_x_1) ;  /* 0xfffffffc00fc7947 */ /* 0x000fc0000383ffff */
[----:B------:R-:W-:-:S00]  /*0220*/  NOP ;  /* 0x0000000000007918 */ /* 0x000fc00000000000 */
        /* <DEDUP_REMOVED lines=13> */
.L_x_2:


//--------------------- .nv.global.init           --------------------------
	.section	.nv.global.init,"aw",@progbits
.nv.global.init:
	.type		$str,@object
	.size		$str,(.L_0 - $str)
$str:
        /*0000*/ 	.byte	0x25, 0x75, 0x20, 0x70, 0x6c, 0x75, 0x73, 0x20, 0x25, 0x75, 0x20, 0x69, 0x73, 0x20, 0x25, 0x75
        /*0010*/ 	.byte	0x2e, 0x0a, 0x00
.L_0:


//--------------------- .nv.shared.reserved.0     --------------------------
	.section	.nv.shared.reserved.0,"aw",@nobits
	.weak		__nv_reservedSMEM_offset_0_alias
	.size		__nv_reservedSMEM_offset_0_alias, 0, 64
	.other		__nv_reservedSMEM_offset_0_alias,@"STO_CUDA_RESERVED_SHARED STV_DEFAULT"
__nv_reservedSMEM_offset_0_alias:
	.zero		0
	.zero		64


//--------------------- .nv.constant0._Z9addKernelPiS_S_ --------------------------
	.section	.nv.constant0._Z9addKernelPiS_S_,"a",@progbits
	.sectionflags	@""
	.align	4
.nv.constant0._Z9addKernelPiS_S_:
	.zero		920


//--------------------- SYMBOLS --------------------------

	.type		.nv.reservedSmem.offset0,@object
	.size		.nv.reservedSmem.offset0,0x4
	.type		vprintf,@function
